	.headerflags	@"EF_CUDA_TEXMODE_UNIFIED EF_CUDA_64BIT_ADDRESS EF_CUDA_ACCELERATORS EF_CUDA_SM90 EF_CUDA_VIRTUAL_SM(EF_CUDA_SM90)"
	.elftype	@"ET_EXEC"


//--------------------- .nv.info                  --------------------------
	.section	.nv.info,"",@"SHT_CUDA_INFO"
	.align	4


	//----- nvinfo : EIATTR_REGCOUNT
	.align		4
        /*0000*/ 	.byte	0x04, 0x2f
        /*0002*/ 	.short	(.L_1 - .L_0)
	.align		4
.L_0:
        /*0004*/ 	.word	index@(triton_poi_fused_reflection_pad2d_4)
        /*0008*/ 	.word	0x00000020


	//----- nvinfo : EIATTR_MIN_STACK_SIZE
	.align		4
.L_1:
        /*000c*/ 	.byte	0x04, 0x12
        /*000e*/ 	.short	(.L_3 - .L_2)
	.align		4
.L_2:
        /*0010*/ 	.word	index@(triton_poi_fused_reflection_pad2d_4)
        /*0014*/ 	.word	0x00000000


	//----- nvinfo : EIATTR_FRAME_SIZE
	.align		4
.L_3:
        /*0018*/ 	.byte	0x04, 0x11
        /*001a*/ 	.short	(.L_5 - .L_4)
	.align		4
.L_4:
        /*001c*/ 	.word	index@(triton_poi_fused_reflection_pad2d_4)
        /*0020*/ 	.word	0x00000000


	//----- nvinfo : EIATTR_MIN_STACK_SIZE
	.align		4
.L_5:
        /*0024*/ 	.byte	0x04, 0x12
        /*0026*/ 	.short	(.L_7 - .L_6)
	.align		4
.L_6:
        /*0028*/ 	.word	index@(triton_poi_fused_reflection_pad2d_4)
        /*002c*/ 	.word	0x00000000
.L_7:


//--------------------- .nv.info.triton_poi_fused_reflection_pad2d_4 --------------------------
	.section	.nv.info.triton_poi_fused_reflection_pad2d_4,"",@"SHT_CUDA_INFO"
	.sectionflags	@""
	.align	4


	//----- nvinfo : EIATTR_CUDA_API_VERSION
	.align		4
        /*0000*/ 	.byte	0x04, 0x37
        /*0002*/ 	.short	(.L_9 - .L_8)
.L_8:
        /*0004*/ 	.word	0x0000007c


	//----- nvinfo : EIATTR_KPARAM_INFO
	.align		4
.L_9:
        /*0008*/ 	.byte	0x04, 0x17
        /*000a*/ 	.short	(.L_11 - .L_10)
.L_10:
        /*000c*/ 	.word	0x00000000
        /*0010*/ 	.short	0x0003
        /*0012*/ 	.short	0x0014
        /*0014*/ 	.byte	0x00, 0xf0, 0x11, 0x00


	//----- nvinfo : EIATTR_KPARAM_INFO
	.align		4
.L_11:
        /*0018*/ 	.byte	0x04, 0x17
        /*001a*/ 	.short	(.L_13 - .L_12)
.L_12:
        /*001c*/ 	.word	0x00000000
        /*0020*/ 	.short	0x0002
        /*0022*/ 	.short	0x0010
        /*0024*/ 	.byte	0x00, 0xf0, 0x11, 0x00


	//----- nvinfo : EIATTR_KPARAM_INFO
	.align		4
.L_13:
        /*0028*/ 	.byte	0x04, 0x17
        /*002a*/ 	.short	(.L_15 - .L_14)
.L_14:
        /*002c*/ 	.word	0x00000000
        /*0030*/ 	.short	0x0001
        /*0032*/ 	.short	0x0008
        /*0034*/ 	.byte	0x00, 0xf4, 0x21, 0x00


	//----- nvinfo : EIATTR_KPARAM_INFO
	.align		4
.L_15:
        /*0038*/ 	.byte	0x04, 0x17
        /*003a*/ 	.short	(.L_17 - .L_16)
.L_16:
        /*003c*/ 	.word	0x00000000
        /*0040*/ 	.short	0x0000
        /*0042*/ 	.short	0x0000
        /*0044*/ 	.byte	0x00, 0xf4, 0x21, 0x00


	//----- nvinfo : EIATTR_SPARSE_MMA_MASK
	.align		4
.L_17:
        /*0048*/ 	.byte	0x03, 0x50
        /*004a*/ 	.short	0x0000


	//----- nvinfo : EIATTR_MAXREG_COUNT
	.align		4
        /*004c*/ 	.byte	0x03, 0x1b
        /*004e*/ 	.short	0x00ff


	//----- nvinfo : EIATTR_EXIT_INSTR_OFFSETS
	.align		4
        /*0050*/ 	.byte	0x04, 0x1c
        /*0052*/ 	.short	(.L_19 - .L_18)


	//   ....[0]....
.L_18:
        /*0054*/ 	.word	0x00000750


	//   ....[1]....
        /*0058*/ 	.word	0x000007a0


	//----- nvinfo : EIATTR_REQNTID
	.align		4
.L_19:
        /*005c*/ 	.byte	0x04, 0x10
        /*005e*/ 	.short	(.L_21 - .L_20)
.L_20:
        /*0060*/ 	.word	0x00000080
        /*0064*/ 	.word	0x00000001
        /*0068*/ 	.word	0x00000001


	//----- nvinfo : EIATTR_CBANK_PARAM_SIZE
	.align		4
.L_21:
        /*006c*/ 	.byte	0x03, 0x19
        /*006e*/ 	.short	0x0018


	//----- nvinfo : EIATTR_PARAM_CBANK
	.align		4
        /*0070*/ 	.byte	0x04, 0x0a
        /*0072*/ 	.short	(.L_23 - .L_22)
	.align		4
.L_22:
        /*0074*/ 	.word	index@(.nv.constant0.triton_poi_fused_reflection_pad2d_4)
        /*0078*/ 	.short	0x0210
        /*007a*/ 	.short	0x0018


	//----- nvinfo : EIATTR_SW_WAR
	.align		4
.L_23:
        /*007c*/ 	.byte	0x04, 0x36
        /*007e*/ 	.short	(.L_25 - .L_24)
.L_24:
        /*0080*/ 	.word	0x00000008
.L_25:


//--------------------- .nv.callgraph             --------------------------
	.section	.nv.callgraph,"",@"SHT_CUDA_CALLGRAPH"
	.align	4
	.sectionentsize	8
	.align		4
        /*0000*/ 	.word	0x00000000
	.align		4
        /*0004*/ 	.word	0xffffffff
	.align		4
        /*0008*/ 	.word	0x00000000
	.align		4
        /*000c*/ 	.word	0xfffffffe
	.align		4
        /*0010*/ 	.word	0x00000000
	.align		4
        /*0014*/ 	.word	0xfffffffd
	.align		4
        /*0018*/ 	.word	0x00000000
	.align		4
        /*001c*/ 	.word	0xfffffffc


//--------------------- .text.triton_poi_fused_reflection_pad2d_4 --------------------------
	.section	.text.triton_poi_fused_reflection_pad2d_4,"ax",@progbits
	.sectionflags	@"SHF_BARRIERS=1"
	.align	128
        .global         triton_poi_fused_reflection_pad2d_4
        .type           triton_poi_fused_reflection_pad2d_4,@function
        .size           triton_poi_fused_reflection_pad2d_4,(.L_x_1 - triton_poi_fused_reflection_pad2d_4)
        .other          triton_poi_fused_reflection_pad2d_4,@"STO_CUDA_ENTRY STV_DEFAULT"
triton_poi_fused_reflection_pad2d_4:
.text.triton_poi_fused_reflection_pad2d_4:
[----:B------:R-:W0:Y:S01]  /*0000*/  LDC R1, c[0x0][0x28] ;  /* 0x00000a00ff017b82 */ /* 0x000e220000000800 */
[----:B------:R-:W1:Y:S01]  /*0010*/  S2R R15, SR_CTAID.X ;  /* 0x00000000000f7919 */ /* 0x000e620000002500 */
[----:B------:R-:W-:-:S06]  /*0020*/  IMAD.MOV.U32 R2, RZ, RZ, RZ ;  /* 0x000000ffff027224 */ /* 0x000fcc00078e00ff */
[----:B------:R-:W2:Y:S01]  /*0030*/  LDC.64 R16, c[0x0][0x210] ;  /* 0x00008400ff107b82 */ /* 0x000ea20000000a00 */
[----:B------:R-:W-:Y:S01]  /*0040*/  CS2R R18, SRZ ;  /* 0x0000000000127805 */ /* 0x000fe2000001ff00 */
[----:B------:R-:W3:Y:S01]  /*0050*/  S2R R14, SR_TID.X ;  /* 0x00000000000e7919 */ /* 0x000ee20000002100 */
[----:B------:R-:W-:Y:S01]  /*0060*/  ULDC.64 UR6, c[0x0][0x208] ;  /* 0x0000820000067ab9 */ /* 0x000fe20000000a00 */
[----:B------:R-:W4:Y:S01]  /*0070*/  S2R R4, SR_CTAID.Y ;  /* 0x0000000000047919 */ /* 0x000f220000002600 */
[----:B-1----:R-:W-:-:S05]  /*0080*/  IMAD.SHL.U32 R15, R15, 0x40, RZ ;  /* 0x000000400f0f7824 */ /* 0x002fca00078e00ff */
[----:B---3--:R-:W-:-:S04]  /*0090*/  LOP3.LUT R3, R15, 0x3f, R14, 0xf8, !PT ;  /* 0x0000003f0f037812 */ /* 0x008fc800078ef80e */
[C---:B------:R-:W-:Y:S01]  /*00a0*/  ISETP.GE.AND P0, PT, R3.reuse, 0x1324, PT ;  /* 0x000013240300780c */ /* 0x040fe20003f06270 */
[----:B------:R-:W-:-:S05]  /*00b0*/  IMAD.HI R0, R3, -0x15f15f15, R2 ;  /* 0xea0ea0eb03007827 */ /* 0x000fca00078e0202 */
[----:B------:R-:W-:-:S04]  /*00c0*/  SHF.R.U32.HI R5, RZ, 0x1f, R0 ;  /* 0x0000001fff057819 */ /* 0x000fc80000011600 */
[----:B------:R-:W-:-:S05]  /*00d0*/  LEA.HI.SX32 R5, R0, R5, 0x1a ;  /* 0x0000000500057211 */ /* 0x000fca00078fd2ff */
[C---:B------:R-:W-:Y:S02]  /*00e0*/  IMAD R0, R5.reuse, -0x46, R3 ;  /* 0xffffffba05007824 */ /* 0x040fe400078e0203 */
[----:B------:R-:W-:Y:S02]  /*00f0*/  VIADD R5, R5, 0xfffffffd ;  /* 0xfffffffd05057836 */ /* 0x000fe40000000000 */
[----:B------:R-:W-:-:S03]  /*0100*/  VIADD R0, R0, 0xfffffffd ;  /* 0xfffffffd00007836 */ /* 0x000fc60000000000 */
[----:B------:R-:W-:Y:S02]  /*0110*/  IABS R2, R5 ;  /* 0x0000000500027213 */ /* 0x000fe40000000000 */
[----:B------:R-:W-:Y:S02]  /*0120*/  IABS R0, R0 ;  /* 0x0000000000007213 */ /* 0x000fe40000000000 */
[----:B------:R-:W-:Y:S01]  /*0130*/  SHF.R.U32.HI R5, RZ, 0x6, R14 ;  /* 0x00000006ff057819 */ /* 0x000fe2000001160e */
[----:B------:R-:W-:Y:S02]  /*0140*/  VIADD R2, R2, 0xffffffc1 ;  /* 0xffffffc102027836 */ /* 0x000fe40000000000 */
[----:B------:R-:W-:Y:S01]  /*0150*/  VIADD R0, R0, 0xffffffc1 ;  /* 0xffffffc100007836 */ /* 0x000fe20000000000 */
[----:B------:R-:W-:Y:S02]  /*0160*/  SGXT.U32 R5, R5, 0x1 ;  /* 0x000000010505781a */ /* 0x000fe40000000000 */
[----:B------:R-:W-:-:S02]  /*0170*/  IABS R2, R2 ;  /* 0x0000000200027213 */ /* 0x000fc40000000000 */
[----:B------:R-:W-:Y:S01]  /*0180*/  IABS R7, R0 ;  /* 0x0000000000077213 */ /* 0x000fe20000000000 */
[----:B----4-:R-:W-:-:S04]  /*0190*/  IMAD.SHL.U32 R0, R4, 0x10, RZ ;  /* 0x0000001004007824 */ /* 0x010fc800078e00ff */
[----:B------:R-:W-:Y:S01]  /*01a0*/  IMAD R3, R2, 0x40, R7 ;  /* 0x0000004002037824 */ /* 0x000fe200078e0207 */
[----:B------:R-:W-:Y:S02]  /*01b0*/  LOP3.LUT R2, R0, R5, RZ, 0xfc, !PT ;  /* 0x0000000500027212 */ /* 0x000fe400078efcff */
[----:B------:R-:W-:Y:S02]  /*01c0*/  LOP3.LUT R4, R0, 0x2, R5, 0xfe, !PT ;  /* 0x0000000200047812 */ /* 0x000fe400078efe05 */
[----:B------:R-:W-:Y:S02]  /*01d0*/  IADD3 R11, -R3, 0xfff, RZ ;  /* 0x00000fff030b7810 */ /* 0x000fe40007ffe1ff */
[C---:B------:R-:W-:Y:S02]  /*01e0*/  ISETP.LT.AND P1, PT, R2.reuse, 0x10, !P0 ;  /* 0x000000100200780c */ /* 0x040fe40004721270 */
[----:B------:R-:W-:Y:S01]  /*01f0*/  LOP3.LUT R6, R0, 0x4, R5, 0xfe, !PT ;  /* 0x0000000400067812 */ /* 0x000fe200078efe05 */
[----:B------:R-:W-:Y:S01]  /*0200*/  IMAD R3, R2, 0x1000, R11 ;  /* 0x0000100002037824 */ /* 0x000fe200078e020b */
[----:B------:R-:W-:-:S03]  /*0210*/  LOP3.LUT R7, R0, 0x6, R5, 0xfe, !PT ;  /* 0x0000000600077812 */ /* 0x000fc600078efe05 */
[----:B--2---:R-:W-:Y:S01]  /*0220*/  IMAD.WIDE R2, R3, 0x4, R16 ;  /* 0x0000000403027825 */ /* 0x004fe200078e0210 */
[----:B------:R-:W-:Y:S02]  /*0230*/  LOP3.LUT R8, R0, 0x8, R5, 0xfe, !PT ;  /* 0x0000000800087812 */ /* 0x000fe400078efe05 */
[----:B------:R-:W-:Y:S02]  /*0240*/  LOP3.LUT R9, R0, 0xa, R5, 0xfe, !PT ;  /* 0x0000000a00097812 */ /* 0x000fe400078efe05 */
[----:B------:R-:W-:Y:S01]  /*0250*/  LOP3.LUT R10, R0, 0xc, R5, 0xfe, !PT ;  /* 0x0000000c000a7812 */ /* 0x000fe200078efe05 */
[----:B------:R1:W2:Y:S01]  /*0260*/  @P1 LDG.E.EL R18, desc[UR6][R2.64] ;  /* 0x0000000602121981 */ /* 0x0002a2000c2e1900 */
[----:B------:R-:W-:Y:S01]  /*0270*/  LOP3.LUT R5, R0, 0xe, R5, 0xfe, !PT ;  /* 0x0000000e00057812 */ /* 0x000fe200078efe05 */
[--C-:B------:R-:W-:Y:S01]  /*0280*/  IMAD R13, R6, 0x1000, R11.reuse ;  /* 0x00001000060d7824 */ /* 0x100fe200078e020b */
[----:B------:R-:W-:Y:S01]  /*0290*/  ISETP.LT.AND P6, PT, R4, 0x10, !P0 ;  /* 0x000000100400780c */ /* 0x000fe200047c1270 */
[--C-:B------:R-:W-:Y:S01]  /*02a0*/  IMAD R23, R8, 0x1000, R11.reuse ;  /* 0x0000100008177824 */ /* 0x100fe200078e020b */
[----:B------:R-:W-:Y:S01]  /*02b0*/  ISETP.LT.AND P5, PT, R6, 0x10, !P0 ;  /* 0x000000100600780c */ /* 0x000fe200047a1270 */
[--C-:B------:R-:W-:Y:S01]  /*02c0*/  IMAD R25, R9, 0x1000, R11.reuse ;  /* 0x0000100009197824 */ /* 0x100fe200078e020b */
[C---:B------:R-:W-:Y:S01]  /*02d0*/  ISETP.LT.AND P4, PT, R7.reuse, 0x10, !P0 ;  /* 0x000000100700780c */ /* 0x040fe20004781270 */
[--C-:B------:R-:W-:Y:S01]  /*02e0*/  IMAD R7, R7, 0x1000, R11.reuse ;  /* 0x0000100007077824 */ /* 0x100fe200078e020b */
[----:B------:R-:W-:Y:S01]  /*02f0*/  ISETP.LT.AND P3, PT, R8, 0x10, !P0 ;  /* 0x000000100800780c */ /* 0x000fe20004761270 */
[--C-:B-1----:R-:W-:Y:S01]  /*0300*/  IMAD R3, R4, 0x1000, R11.reuse ;  /* 0x0000100004037824 */ /* 0x102fe200078e020b */
[----:B------:R-:W-:Y:S01]  /*0310*/  ISETP.LT.AND P2, PT, R9, 0x10, !P0 ;  /* 0x000000100900780c */ /* 0x000fe20004741270 */
[C-C-:B------:R-:W-:Y:S01]  /*0320*/  IMAD R27, R10.reuse, 0x1000, R11.reuse ;  /* 0x000010000a1b7824 */ /* 0x140fe200078e020b */
[----:B------:R-:W-:Y:S01]  /*0330*/  ISETP.LT.AND P1, PT, R10, 0x10, !P0 ;  /* 0x000000100a00780c */ /* 0x000fe20004721270 */
[C---:B------:R-:W-:Y:S01]  /*0340*/  IMAD R29, R5.reuse, 0x1000, R11 ;  /* 0x00001000051d7824 */ /* 0x040fe200078e020b */
[----:B------:R-:W-:Y:S01]  /*0350*/  ISETP.LT.AND P0, PT, R5, 0x10, !P0 ;  /* 0x000000100500780c */ /* 0x000fe20004701270 */
[----:B------:R-:W-:Y:S01]  /*0360*/  IMAD.WIDE R4, R13, 0x4, R16 ;  /* 0x000000040d047825 */ /* 0x000fe200078e0210 */
[----:B------:R-:W-:-:S03]  /*0370*/  CS2R R20, SRZ ;  /* 0x0000000000147805 */ /* 0x000fc6000001ff00 */
[--C-:B------:R-:W-:Y:S01]  /*0380*/  IMAD.WIDE R8, R23, 0x4, R16.reuse ;  /* 0x0000000417087825 */ /* 0x100fe200078e0210 */
[----:B------:R-:W-:Y:S02]  /*0390*/  CS2R R22, SRZ ;  /* 0x0000000000167805 */ /* 0x000fe4000001ff00 */
[----:B------:R-:W3:Y:S01]  /*03a0*/  @P5 LDG.E.EL R20, desc[UR6][R4.64] ;  /* 0x0000000604145981 */ /* 0x000ee2000c2e1900 */
[--C-:B------:R-:W-:Y:S01]  /*03b0*/  IMAD.WIDE R10, R25, 0x4, R16.reuse ;  /* 0x00000004190a7825 */ /* 0x100fe200078e0210 */
[----:B------:R-:W-:Y:S02]  /*03c0*/  CS2R R24, SRZ ;  /* 0x0000000000187805 */ /* 0x000fe4000001ff00 */
[----:B------:R-:W4:Y:S01]  /*03d0*/  @P3 LDG.E.EL R22, desc[UR6][R8.64] ;  /* 0x0000000608163981 */ /* 0x000f22000c2e1900 */
[----:B------:R-:W-:-:S03]  /*03e0*/  IMAD.WIDE R2, R3, 0x4, R16 ;  /* 0x0000000403027825 */ /* 0x000fc600078e0210 */
[----:B------:R-:W5:Y:S01]  /*03f0*/  @P2 LDG.E.EL R23, desc[UR6][R10.64] ;  /* 0x000000060a172981 */ /* 0x000f62000c2e1900 */
[----:B------:R-:W-:-:S03]  /*0400*/  IMAD.WIDE R6, R7, 0x4, R16 ;  /* 0x0000000407067825 */ /* 0x000fc600078e0210 */
[----:B------:R1:W5:Y:S01]  /*0410*/  @P6 LDG.E.EL R19, desc[UR6][R2.64] ;  /* 0x0000000602136981 */ /* 0x000362000c2e1900 */
[----:B------:R-:W-:-:S03]  /*0420*/  IMAD.WIDE R12, R27, 0x4, R16 ;  /* 0x000000041b0c7825 */ /* 0x000fc600078e0210 */
[----:B------:R-:W5:Y:S01]  /*0430*/  @P4 LDG.E.EL R21, desc[UR6][R6.64] ;  /* 0x0000000606154981 */ /* 0x000f62000c2e1900 */
[----:B------:R-:W-:-:S03]  /*0440*/  IMAD.WIDE R16, R29, 0x4, R16 ;  /* 0x000000041d107825 */ /* 0x000fc600078e0210 */
[----:B------:R1:W5:Y:S04]  /*0450*/  @P1 LDG.E.EL R25, desc[UR6][R12.64] ;  /* 0x000000060c191981 */ /* 0x000368000c2e1900 */
[----:B------:R-:W5:Y:S01]  /*0460*/  @P0 LDG.E.EL R24, desc[UR6][R16.64] ;  /* 0x0000000610180981 */ /* 0x000f62000c2e1900 */
[----:B------:R-:W1:Y:S01]  /*0470*/  S2R R26, SR_TID.X ;  /* 0x00000000001a7919 */ /* 0x000e620000002100 */
[----:B------:R-:W1:Y:S01]  /*0480*/  S2UR UR5, SR_CgaCtaId ;  /* 0x00000000000579c3 */ /* 0x000e620000008800 */
[----:B------:R-:W-:Y:S01]  /*0490*/  UMOV UR4, 0x400 ;  /* 0x0000040000047882 */ /* 0x000fe20000000000 */
[----:B01----:R-:W-:Y:S01]  /*04a0*/  IMAD.SHL.U32 R2, R26, 0x10, RZ ;  /* 0x000000101a027824 */ /* 0x003fe200078e00ff */
[----:B------:R-:W-:-:S04]  /*04b0*/  SHF.R.U32.HI R3, RZ, 0x6, R26 ;  /* 0x00000006ff037819 */ /* 0x000fc8000001161a */
[----:B------:R-:W-:Y:S02]  /*04c0*/  SGXT.U32 R3, R3, 0x1 ;  /* 0x000000010303781a */ /* 0x000fe40000000000 */
[----:B------:R-:W-:Y:S01]  /*04d0*/  LOP3.LUT R2, R2, 0x3f0, RZ, 0xc0, !PT ;  /* 0x000003f002027812 */ /* 0x000fe200078ec0ff */
[----:B------:R-:W-:-:S03]  /*04e0*/  UPRMT UR4, UR5, 0x654, UR4 ;  /* 0x0000065405047896 */ /* 0x000fc60008000004 */
[----:B------:R-:W-:-:S04]  /*04f0*/  LOP3.LUT R3, R2, R3, RZ, 0xfc, !PT ;  /* 0x0000000302037212 */ /* 0x000fc800078efcff */
[----:B------:R-:W-:-:S04]  /*0500*/  LEA.HI R3, R2, R3, RZ, 0x1e ;  /* 0x0000000302037211 */ /* 0x000fc800078ff0ff */
[----:B------:R-:W-:Y:S01]  /*0510*/  LEA R11, R3, UR4, 0x2 ;  /* 0x00000004030b7c11 */ /* 0x000fe2000f8e10ff */
[C---:B------:R-:W-:Y:S01]  /*0520*/  IMAD.SHL.U32 R8, R26.reuse, 0x4, RZ ;  /* 0x000000041a087824 */ /* 0x040fe200078e00ff */
[----:B------:R-:W-:-:S04]  /*0530*/  LOP3.LUT R3, R26, 0x7c, RZ, 0xc0, !PT ;  /* 0x0000007c1a037812 */ /* 0x000fc800078ec0ff */
[----:B------:R-:W-:-:S05]  /*0540*/  LOP3.LUT R8, R8, 0x1fc, RZ, 0xc0, !PT ;  /* 0x000001fc08087812 */ /* 0x000fca00078ec0ff */
[----:B------:R-:W-:-:S05]  /*0550*/  IMAD.IADD R3, R8, 0x1, R3 ;  /* 0x0000000108037824 */ /* 0x000fca00078e0203 */
[----:B------:R-:W-:Y:S01]  /*0560*/  LEA R4, R3, UR4, 0x2 ;  /* 0x0000000403047c11 */ /* 0x000fe2000f8e10ff */
[----:B------:R-:W-:Y:S01]  /*0570*/  IMAD.SHL.U32 R9, R14, 0x4, RZ ;  /* 0x000000040e097824 */ /* 0x000fe200078e00ff */
[----:B------:R-:W0:Y:S01]  /*0580*/  LDC.64 R2, c[0x0][0x218] ;  /* 0x00008600ff027b82 */ /* 0x000e220000000a00 */
[----:B------:R-:W-:-:S03]  /*0590*/  SHF.R.U32.HI R14, RZ, 0x2, R14 ;  /* 0x00000002ff0e7819 */ /* 0x000fc6000001160e */
[----:B------:R-:W-:Y:S02]  /*05a0*/  LOP3.LUT R9, R0, 0xc, R9, 0xf8, !PT ;  /* 0x0000000c00097812 */ /* 0x000fe400078ef809 */
[----:B------:R-:W-:Y:S02]  /*05b0*/  SGXT.U32 R0, R14, 0x5 ;  /* 0x000000050e00781a */ /* 0x000fe40000000000 */
[----:B------:R-:W-:Y:S02]  /*05c0*/  SHF.R.U32.HI R10, RZ, 0x2, R9 ;  /* 0x00000002ff0a7819 */ /* 0x000fe40000011609 */
[----:B------:R-:W-:Y:S02]  /*05d0*/  LOP3.LUT R0, R15, R0, RZ, 0xfc, !PT ;  /* 0x000000000f007212 */ /* 0x000fe400078efcff */
[----:B------:R-:W-:Y:S02]  /*05e0*/  LOP3.LUT R12, R8, 0x200, RZ, 0xfc, !PT ;  /* 0x00000200080c7812 */ /* 0x000fe400078efcff */
[----:B------:R-:W-:-:S02]  /*05f0*/  ISETP.GE.AND P0, PT, R9, 0x10, PT ;  /* 0x000000100900780c */ /* 0x000fc40003f06270 */
[----:B------:R-:W-:Y:S02]  /*0600*/  SHF.R.U32.HI R12, RZ, 0x2, R12 ;  /* 0x00000002ff0c7819 */ /* 0x000fe4000001160c */
[----:B------:R-:W-:Y:S02]  /*0610*/  ISETP.LT.AND P1, PT, R0, 0x1324, !P0 ;  /* 0x000013240000780c */ /* 0x000fe40004721270 */
[----:B------:R-:W-:-:S05]  /*0620*/  LOP3.LUT R13, R12, 0xfc, RZ, 0xc0, !PT ;  /* 0x000000fc0c0d7812 */ /* 0x000fca00078ec0ff */
[----:B------:R-:W-:-:S05]  /*0630*/  IMAD.IADD R13, R8, 0x1, R13 ;  /* 0x00000001080d7824 */ /* 0x000fca00078e020d */
[----:B------:R-:W-:Y:S01]  /*0640*/  LEA R13, R13, UR4, 0x2 ;  /* 0x000000040d0d7c11 */ /* 0x000fe2000f8e10ff */
[----:B--2---:R-:W-:Y:S04]  /*0650*/  STS [R11], R18 ;  /* 0x000000120b007388 */ /* 0x004fe80000000800 */
[----:B---3--:R-:W-:Y:S04]  /*0660*/  STS [R11+0x10], R20 ;  /* 0x000010140b007388 */ /* 0x008fe80000000800 */
[----:B----4-:R-:W-:Y:S04]  /*0670*/  STS [R11+0x20], R22 ;  /* 0x000020160b007388 */ /* 0x010fe80000000800 */
[----:B-----5:R-:W-:Y:S04]  /*0680*/  STS [R11+0x28], R23 ;  /* 0x000028170b007388 */ /* 0x020fe80000000800 */
[----:B------:R-:W-:Y:S04]  /*0690*/  STS [R11+0x8], R19 ;  /* 0x000008130b007388 */ /* 0x000fe80000000800 */
[----:B------:R-:W-:Y:S04]  /*06a0*/  STS [R11+0x18], R21 ;  /* 0x000018150b007388 */ /* 0x000fe80000000800 */
[----:B------:R-:W-:Y:S04]  /*06b0*/  STS [R11+0x30], R25 ;  /* 0x000030190b007388 */ /* 0x000fe80000000800 */
[----:B------:R1:W-:Y:S01]  /*06c0*/  STS [R11+0x38], R24 ;  /* 0x000038180b007388 */ /* 0x0003e20000000800 */
[----:B------:R-:W-:Y:S06]  /*06d0*/  BAR.SYNC.DEFER_BLOCKING 0x0 ;  /* 0x0000000000007b1d */ /* 0x000fec0000010000 */
[----:B------:R-:W2:Y:S01]  /*06e0*/  LDS.128 R4, [R4] ;  /* 0x0000000004047984 */ /* 0x000ea20000000c00 */
[----:B-1----:R-:W-:Y:S01]  /*06f0*/  IMAD R11, R10, 0x4c90, RZ ;  /* 0x00004c900a0b7824 */ /* 0x002fe200078e02ff */
[----:B------:R-:W-:-:S04]  /*0700*/  LOP3.LUT R10, R0, 0x20, RZ, 0xfc, !PT ;  /* 0x00000020000a7812 */ /* 0x000fc800078efcff */
[----:B------:R-:W-:Y:S01]  /*0710*/  ISETP.LT.AND P0, PT, R10, 0x1324, !P0 ;  /* 0x000013240a00780c */ /* 0x000fe20004701270 */
[----:B------:R-:W-:-:S04]  /*0720*/  IMAD R9, R0, 0x4, R11 ;  /* 0x0000000400097824 */ /* 0x000fc800078e020b */
[----:B0-----:R-:W-:-:S05]  /*0730*/  IMAD.WIDE R8, R9, 0x4, R2 ;  /* 0x0000000409087825 */ /* 0x001fca00078e0202 */
[----:B--2---:R0:W-:Y:S03]  /*0740*/  @P1 STG.E.128 desc[UR6][R8.64], R4 ;  /* 0x0000000408001986 */ /* 0x0041e6000c101d06 */
[----:B0-----:R-:W-:Y:S05]  /*0750*/  @!P0 EXIT ;  /* 0x000000000000894d */ /* 0x001fea0003800000 */
[----:B------:R-:W0:Y:S01]  /*0760*/  LDS.128 R12, [R13+0x800] ;  /* 0x000800000d0c7984 */ /* 0x000e220000000c00 */
[----:B------:R-:W-:-:S04]  /*0770*/  IMAD R11, R10, 0x4, R11 ;  /* 0x000000040a0b7824 */ /* 0x000fc800078e020b */
[----:B------:R-:W-:-:S05]  /*0780*/  IMAD.WIDE R2, R11, 0x4, R2 ;  /* 0x000000040b027825 */ /* 0x000fca00078e0202 */
[----:B0-----:R-:W-:Y:S01]  /*0790*/  STG.E.128 desc[UR6][R2.64], R12 ;  /* 0x0000000c02007986 */ /* 0x001fe2000c101d06 */
[----:B------:R-:W-:Y:S05]  /*07a0*/  EXIT ;  /* 0x000000000000794d */ /* 0x000fea0003800000 */
.L_x_0:
[----:B------:R-:W-:-:S00]  /*07b0*/  BRA `(.L_x_0) ;  /* 0xfffffffc00fc7947 */ /* 0x000fc0000383ffff */
[----:B------:R-:W-:-:S00]  /*07c0*/  NOP ;  /* 0x0000000000007918 */ /* 0x000fc00000000000 */
        /* <DEDUP_REMOVED lines=11> */
.L_x_1:


//--------------------- .nv.shared.triton_poi_fused_reflection_pad2d_4 --------------------------
	.section	.nv.shared.triton_poi_fused_reflection_pad2d_4,"aw",@nobits
	.sectionflags	@""
	.align	16
	.zero		1024


//--------------------- .nv.constant0.triton_poi_fused_reflection_pad2d_4 --------------------------
	.section	.nv.constant0.triton_poi_fused_reflection_pad2d_4,"a",@progbits
	.sectionflags	@""
	.align	4
.nv.constant0.triton_poi_fused_reflection_pad2d_4:
	.zero		552
